//
// Generated by NVIDIA NVVM Compiler
//
// Compiler Build ID: CL-36424714
// Cuda compilation tools, release 13.0, V13.0.88
// Based on NVVM 20.0.0
//

.version 9.0
.target sm_100
.address_size 64

	// .globl	_Z21gpu_tiled_matrix_multPKfS0_Pfi
// _ZZ21gpu_tiled_matrix_multPKfS0_PfiE6tile_a has been demoted
// _ZZ21gpu_tiled_matrix_multPKfS0_PfiE6tile_b has been demoted

.visible .entry _Z21gpu_tiled_matrix_multPKfS0_Pfi(
	.param .u64 .ptr .align 1 _Z21gpu_tiled_matrix_multPKfS0_Pfi_param_0,
	.param .u64 .ptr .align 1 _Z21gpu_tiled_matrix_multPKfS0_Pfi_param_1,
	.param .u64 .ptr .align 1 _Z21gpu_tiled_matrix_multPKfS0_Pfi_param_2,
	.param .u32 _Z21gpu_tiled_matrix_multPKfS0_Pfi_param_3
)
{
	.reg .pred 	%p<4>;
	.reg .b32 	%r<27>;
	.reg .b32 	%f<88>;
	.reg .b64 	%rd<13>;
	// demoted variable
	.shared .align 4 .b8 _ZZ21gpu_tiled_matrix_multPKfS0_PfiE6tile_a[2500];
	// demoted variable
	.shared .align 4 .b8 _ZZ21gpu_tiled_matrix_multPKfS0_PfiE6tile_b[2500];
	ld.param.u64 	%rd3, [_Z21gpu_tiled_matrix_multPKfS0_Pfi_param_0];
	ld.param.u64 	%rd4, [_Z21gpu_tiled_matrix_multPKfS0_Pfi_param_1];
	ld.param.u64 	%rd5, [_Z21gpu_tiled_matrix_multPKfS0_Pfi_param_2];
	ld.param.u32 	%r12, [_Z21gpu_tiled_matrix_multPKfS0_Pfi_param_3];
	mov.u32 	%r1, %tid.x;
	mov.u32 	%r2, %tid.y;
	mov.u32 	%r13, %ctaid.x;
	mov.u32 	%r14, %ctaid.y;
	mad.lo.s32 	%r3, %r14, 25, %r2;
	mad.lo.s32 	%r4, %r13, 25, %r1;
	cvt.rn.f32.s32 	%f6, %r12;
	div.rn.f32 	%f7, %f6, 0f41C80000;
	cvt.rpi.f32.f32 	%f1, %f7;
	setp.leu.f32 	%p1, %f1, 0f00000000;
	mov.f32 	%f87, 0f00000000;
	@%p1 bra 	$L__BB0_3;
	mad.lo.s32 	%r5, %r12, %r3, %r1;
	mul.lo.s32 	%r16, %r2, 100;
	mov.u32 	%r17, _ZZ21gpu_tiled_matrix_multPKfS0_PfiE6tile_a;
	add.s32 	%r6, %r17, %r16;
	shl.b32 	%r18, %r1, 2;
	add.s32 	%r7, %r6, %r18;
	mov.u32 	%r19, _ZZ21gpu_tiled_matrix_multPKfS0_PfiE6tile_b;
	add.s32 	%r9, %r19, %r18;
	add.s32 	%r8, %r9, %r16;
	cvta.to.global.u64 	%rd1, %rd3;
	cvta.to.global.u64 	%rd2, %rd4;
	mov.f32 	%f87, 0f00000000;
	mov.b32 	%r26, 0;
$L__BB0_2:
	mul.lo.s32 	%r20, %r26, 25;
	add.s32 	%r21, %r5, %r20;
	mul.wide.s32 	%rd6, %r21, 4;
	add.s64 	%rd7, %rd1, %rd6;
	ld.global.f32 	%f9, [%rd7];
	st.shared.f32 	[%r7], %f9;
	add.s32 	%r22, %r20, %r2;
	mad.lo.s32 	%r23, %r22, %r12, %r4;
	mul.wide.s32 	%rd8, %r23, 4;
	add.s64 	%rd9, %rd2, %rd8;
	ld.global.f32 	%f10, [%rd9];
	st.shared.f32 	[%r8], %f10;
	bar.sync 	0;
	ld.shared.f32 	%f11, [%r6];
	ld.shared.f32 	%f12, [%r9];
	fma.rn.f32 	%f13, %f11, %f12, %f87;
	ld.shared.f32 	%f14, [%r6+4];
	ld.shared.f32 	%f15, [%r9+100];
	fma.rn.f32 	%f16, %f14, %f15, %f13;
	ld.shared.f32 	%f17, [%r6+8];
	ld.shared.f32 	%f18, [%r9+200];
	fma.rn.f32 	%f19, %f17, %f18, %f16;
	ld.shared.f32 	%f20, [%r6+12];
	ld.shared.f32 	%f21, [%r9+300];
	fma.rn.f32 	%f22, %f20, %f21, %f19;
	ld.shared.f32 	%f23, [%r6+16];
	ld.shared.f32 	%f24, [%r9+400];
	fma.rn.f32 	%f25, %f23, %f24, %f22;
	ld.shared.f32 	%f26, [%r6+20];
	ld.shared.f32 	%f27, [%r9+500];
	fma.rn.f32 	%f28, %f26, %f27, %f25;
	ld.shared.f32 	%f29, [%r6+24];
	ld.shared.f32 	%f30, [%r9+600];
	fma.rn.f32 	%f31, %f29, %f30, %f28;
	ld.shared.f32 	%f32, [%r6+28];
	ld.shared.f32 	%f33, [%r9+700];
	fma.rn.f32 	%f34, %f32, %f33, %f31;
	ld.shared.f32 	%f35, [%r6+32];
	ld.shared.f32 	%f36, [%r9+800];
	fma.rn.f32 	%f37, %f35, %f36, %f34;
	ld.shared.f32 	%f38, [%r6+36];
	ld.shared.f32 	%f39, [%r9+900];
	fma.rn.f32 	%f40, %f38, %f39, %f37;
	ld.shared.f32 	%f41, [%r6+40];
	ld.shared.f32 	%f42, [%r9+1000];
	fma.rn.f32 	%f43, %f41, %f42, %f40;
	ld.shared.f32 	%f44, [%r6+44];
	ld.shared.f32 	%f45, [%r9+1100];
	fma.rn.f32 	%f46, %f44, %f45, %f43;
	ld.shared.f32 	%f47, [%r6+48];
	ld.shared.f32 	%f48, [%r9+1200];
	fma.rn.f32 	%f49, %f47, %f48, %f46;
	ld.shared.f32 	%f50, [%r6+52];
	ld.shared.f32 	%f51, [%r9+1300];
	fma.rn.f32 	%f52, %f50, %f51, %f49;
	ld.shared.f32 	%f53, [%r6+56];
	ld.shared.f32 	%f54, [%r9+1400];
	fma.rn.f32 	%f55, %f53, %f54, %f52;
	ld.shared.f32 	%f56, [%r6+60];
	ld.shared.f32 	%f57, [%r9+1500];
	fma.rn.f32 	%f58, %f56, %f57, %f55;
	ld.shared.f32 	%f59, [%r6+64];
	ld.shared.f32 	%f60, [%r9+1600];
	fma.rn.f32 	%f61, %f59, %f60, %f58;
	ld.shared.f32 	%f62, [%r6+68];
	ld.shared.f32 	%f63, [%r9+1700];
	fma.rn.f32 	%f64, %f62, %f63, %f61;
	ld.shared.f32 	%f65, [%r6+72];
	ld.shared.f32 	%f66, [%r9+1800];
	fma.rn.f32 	%f67, %f65, %f66, %f64;
	ld.shared.f32 	%f68, [%r6+76];
	ld.shared.f32 	%f69, [%r9+1900];
	fma.rn.f32 	%f70, %f68, %f69, %f67;
	ld.shared.f32 	%f71, [%r6+80];
	ld.shared.f32 	%f72, [%r9+2000];
	fma.rn.f32 	%f73, %f71, %f72, %f70;
	ld.shared.f32 	%f74, [%r6+84];
	ld.shared.f32 	%f75, [%r9+2100];
	fma.rn.f32 	%f76, %f74, %f75, %f73;
	ld.shared.f32 	%f77, [%r6+88];
	ld.shared.f32 	%f78, [%r9+2200];
	fma.rn.f32 	%f79, %f77, %f78, %f76;
	ld.shared.f32 	%f80, [%r6+92];
	ld.shared.f32 	%f81, [%r9+2300];
	fma.rn.f32 	%f82, %f80, %f81, %f79;
	ld.shared.f32 	%f83, [%r6+96];
	ld.shared.f32 	%f84, [%r9+2400];
	fma.rn.f32 	%f87, %f83, %f84, %f82;
	bar.sync 	0;
	add.s32 	%r26, %r26, 1;
	cvt.rn.f32.u32 	%f85, %r26;
	setp.gt.f32 	%p2, %f1, %f85;
	@%p2 bra 	$L__BB0_2;
$L__BB0_3:
	max.s32 	%r24, %r3, %r4;
	setp.ge.s32 	%p3, %r24, %r12;
	@%p3 bra 	$L__BB0_5;
	mad.lo.s32 	%r25, %r12, %r3, %r4;
	cvta.to.global.u64 	%rd10, %rd5;
	mul.wide.u32 	%rd11, %r25, 4;
	add.s64 	%rd12, %rd10, %rd11;
	st.global.f32 	[%rd12], %f87;
$L__BB0_5:
	ret;

}


// ===== COMPILED SASS (sm_100) =====

	.target	sm_100

	.elftype	@"ET_EXEC"


//--------------------- .note.nv.tkinfo           --------------------------
	.section	.note.nv.tkinfo,"",@"SHT_NOTE"
	.sectionflags	@"SHF_NOTE_NV_TKINFO"
	.tkinfo
        /*0018*/ 	.word	0x00000002
        /*0030*/ 	.string	""
        /*0030*/ 	.string	"ptxas"
        /*0030*/ 	.string	"Cuda compilation tools, release 13.0, V13.0.88"
        /*0030*/ 	.string	"Build cuda_13.0.r13.0/compiler.36424714_0"
        /*0030*/ 	.string	"-arch sm_100 -m 64 "



//--------------------- .note.nv.cuinfo           --------------------------
	.section	.note.nv.cuinfo,"",@"SHT_NOTE"
	.sectionflags	@"SHF_NOTE_NV_CUINFO"
        /*0018*/ 	.short	0x0002
        /*001a*/ 	.short	0x0064
        /*001c*/ 	.short	0x0082
	.zero		2


//--------------------- .nv.info                  --------------------------
	.section	.nv.info,"",@"SHT_CUDA_INFO"
	.align	4


	//----- nvinfo : EIATTR_REGCOUNT
	.align		4
        /*0000*/ 	.byte	0x04, 0x2f
        /*0002*/ 	.short	(.L_1 - .L_0)
	.align		4
.L_0:
        /*0004*/ 	.word	index@(_Z21gpu_tiled_matrix_multPKfS0_Pfi)
        /*0008*/ 	.word	0x0000001f


	//----- nvinfo : EIATTR_FRAME_SIZE
	.align		4
.L_1:
        /*000c*/ 	.byte	0x04, 0x11
        /*000e*/ 	.short	(.L_3 - .L_2)
	.align		4
.L_2:
        /*0010*/ 	.word	index@($__internal_0_$__cuda_sm3x_div_rn_noftz_f32_slowpath)
        /*0014*/ 	.word	0x00000000


	//----- nvinfo : EIATTR_FRAME_SIZE
	.align		4
.L_3:
        /*0018*/ 	.byte	0x04, 0x11
        /*001a*/ 	.short	(.L_5 - .L_4)
	.align		4
.L_4:
        /*001c*/ 	.word	index@(_Z21gpu_tiled_matrix_multPKfS0_Pfi)
        /*0020*/ 	.word	0x00000000


	//----- nvinfo : EIATTR_MIN_STACK_SIZE
	.align		4
.L_5:
        /*0024*/ 	.byte	0x04, 0x12
        /*0026*/ 	.short	(.L_7 - .L_6)
	.align		4
.L_6:
        /*0028*/ 	.word	index@(_Z21gpu_tiled_matrix_multPKfS0_Pfi)
        /*002c*/ 	.word	0x00000000
.L_7:


//--------------------- .nv.compat                --------------------------
	.section	.nv.compat,"",@"SHT_CUDA_COMPAT_INFO"
	.align	4
        /*0000*/ 	.byte	0x02, 0x09, 0x00, 0x00, 0x02, 0x02, 0x01, 0x00, 0x02, 0x05, 0x05, 0x00, 0x03, 0x07, 0x01, 0x01
        /*0010*/ 	.byte	0x02, 0x03, 0x00, 0x00, 0x02, 0x06, 0x01, 0x00, 0x04, 0x0b, 0x08, 0x00, 0x01, 0x00, 0x00, 0x00
        /*0020*/ 	.byte	0x00, 0x00, 0x00, 0x00


//--------------------- .nv.info._Z21gpu_tiled_matrix_multPKfS0_Pfi --------------------------
	.section	.nv.info._Z21gpu_tiled_matrix_multPKfS0_Pfi,"",@"SHT_CUDA_INFO"
	.sectionflags	@""
	.align	4


	//----- nvinfo : EIATTR_CUDA_API_VERSION
	.align		4
        /*0000*/ 	.byte	0x04, 0x37
        /*0002*/ 	.short	(.L_9 - .L_8)
.L_8:
        /*0004*/ 	.word	0x00000082


	//----- nvinfo : EIATTR_KPARAM_INFO
	.align		4
.L_9:
        /*0008*/ 	.byte	0x04, 0x17
        /*000a*/ 	.short	(.L_11 - .L_10)
.L_10:
        /*000c*/ 	.word	0x00000000
        /*0010*/ 	.short	0x0003
        /*0012*/ 	.short	0x0018
        /*0014*/ 	.byte	0x00, 0xf0, 0x11, 0x00


	//----- nvinfo : EIATTR_KPARAM_INFO
	.align		4
.L_11:
        /*0018*/ 	.byte	0x04, 0x17
        /*001a*/ 	.short	(.L_13 - .L_12)
.L_12:
        /*001c*/ 	.word	0x00000000
        /*0020*/ 	.short	0x0002
        /*0022*/ 	.short	0x0010
        /*0024*/ 	.byte	0x00, 0xf5, 0x21, 0x00


	//----- nvinfo : EIATTR_KPARAM_INFO
	.align		4
.L_13:
        /*0028*/ 	.byte	0x04, 0x17
        /*002a*/ 	.short	(.L_15 - .L_14)
.L_14:
        /*002c*/ 	.word	0x00000000
        /*0030*/ 	.short	0x0001
        /*0032*/ 	.short	0x0008
        /*0034*/ 	.byte	0x00, 0xf5, 0x21, 0x00


	//----- nvinfo : EIATTR_KPARAM_INFO
	.align		4
.L_15:
        /*0038*/ 	.byte	0x04, 0x17
        /*003a*/ 	.short	(.L_17 - .L_16)
.L_16:
        /*003c*/ 	.word	0x00000000
        /*0040*/ 	.short	0x0000
        /*0042*/ 	.short	0x0000
        /*0044*/ 	.byte	0x00, 0xf5, 0x21, 0x00


	//----- nvinfo : EIATTR_SPARSE_MMA_MASK
	.align		4
.L_17:
        /*0048*/ 	.byte	0x03, 0x50
        /*004a*/ 	.short	0x0000


	//----- nvinfo : EIATTR_MAXREG_COUNT
	.align		4
        /*004c*/ 	.byte	0x03, 0x1b
        /*004e*/ 	.short	0x00ff


	//----- nvinfo : EIATTR_NUM_BARRIERS
	.align		4
        /*0050*/ 	.byte	0x02, 0x4c
        /*0052*/ 	.byte	0x01
	.zero		1


	//----- nvinfo : EIATTR_MERCURY_ISA_VERSION
	.align		4
        /*0054*/ 	.byte	0x03, 0x5f
        /*0056*/ 	.short	0x0101


	//----- nvinfo : EIATTR_VRC_CTA_INIT_COUNT
	.align		4
        /*0058*/ 	.byte	0x02, 0x4a
	.zero		1
	.zero		1


	//----- nvinfo : EIATTR_EXIT_INSTR_OFFSETS
	.align		4
        /*005c*/ 	.byte	0x04, 0x1c
        /*005e*/ 	.short	(.L_19 - .L_18)


	//   ....[0]....
.L_18:
        /*0060*/ 	.word	0x00000860


	//   ....[1]....
        /*0064*/ 	.word	0x000008b0


	//----- nvinfo : EIATTR_CRS_STACK_SIZE
	.align		4
.L_19:
        /*0068*/ 	.byte	0x04, 0x1e
        /*006a*/ 	.short	(.L_21 - .L_20)
.L_20:
        /*006c*/ 	.word	0x00000000


	//----- nvinfo : EIATTR_CBANK_PARAM_SIZE
	.align		4
.L_21:
        /*0070*/ 	.byte	0x03, 0x19
        /*0072*/ 	.short	0x001c


	//----- nvinfo : EIATTR_PARAM_CBANK
	.align		4
        /*0074*/ 	.byte	0x04, 0x0a
        /*0076*/ 	.short	(.L_23 - .L_22)
	.align		4
.L_22:
        /*0078*/ 	.word	index@(.nv.constant0._Z21gpu_tiled_matrix_multPKfS0_Pfi)
        /*007c*/ 	.short	0x0380
        /*007e*/ 	.short	0x001c


	//----- nvinfo : EIATTR_SW_WAR
	.align		4
.L_23:
        /*0080*/ 	.byte	0x04, 0x36
        /*0082*/ 	.short	(.L_25 - .L_24)
.L_24:
        /*0084*/ 	.word	0x00000008
.L_25:


//--------------------- .nv.callgraph             --------------------------
	.section	.nv.callgraph,"",@"SHT_CUDA_CALLGRAPH"
	.align	4
	.sectionentsize	8
	.align		4
        /*0000*/ 	.word	0x00000000
	.align		4
        /*0004*/ 	.word	0xffffffff
	.align		4
        /*0008*/ 	.word	0x00000000
	.align		4
        /*000c*/ 	.word	0xfffffffe
	.align		4
        /*0010*/ 	.word	0x00000000
	.align		4
        /*0014*/ 	.word	0xfffffffd
	.align		4
        /*0018*/ 	.word	0x00000000
	.align		4
        /*001c*/ 	.word	0xfffffffc


//--------------------- .text._Z21gpu_tiled_matrix_multPKfS0_Pfi --------------------------
	.section	.text._Z21gpu_tiled_matrix_multPKfS0_Pfi,"ax",@progbits
	.align	128
        .global         _Z21gpu_tiled_matrix_multPKfS0_Pfi
        .type           _Z21gpu_tiled_matrix_multPKfS0_Pfi,@function
        .size           _Z21gpu_tiled_matrix_multPKfS0_Pfi,(.L_x_12 - _Z21gpu_tiled_matrix_multPKfS0_Pfi)
        .other          _Z21gpu_tiled_matrix_multPKfS0_Pfi,@"STO_CUDA_ENTRY STV_DEFAULT"
_Z21gpu_tiled_matrix_multPKfS0_Pfi:
.text._Z21gpu_tiled_matrix_multPKfS0_Pfi:
[----:B------:R-:W-:Y:S01]  /*0000*/  LDC R1, c[0x0][0x37c] ;  /* 0x0000df00ff017b82 */ /* 0x000fe20000000800 */
[----:B------:R-:W0:Y:S01]  /*0010*/  LDCU UR4, c[0x0][0x398] ;  /* 0x00007300ff0477ac */ /* 0x000e220008000800 */
[----:B------:R-:W1:Y:S01]  /*0020*/  S2R R6, SR_TID.Y ;  /* 0x0000000000067919 */ /* 0x000e620000002200 */
[----:B------:R-:W-:Y:S01]  /*0030*/  HFMA2 R3, -RZ, RZ, 1.2841796875, -112.625 ;  /* 0x3d23d70aff037431 */ /* 0x000fe200000001ff */
[----:B------:R-:W-:Y:S01]  /*0040*/  MOV R2, 0x41c80000 ;  /* 0x41c8000000027802 */ /* 0x000fe20000000f00 */
[----:B------:R-:W1:Y:S01]  /*0050*/  S2R R7, SR_CTAID.Y ;  /* 0x0000000000077919 */ /* 0x000e620000002600 */
[----:B------:R-:W2:Y:S03]  /*0060*/  S2R R14, SR_TID.X ;  /* 0x00000000000e7919 */ /* 0x000ea60000002100 */
[----:B------:R-:W-:Y:S01]  /*0070*/  FFMA R2, R3, -R2, 1 ;  /* 0x3f80000003027423 */ /* 0x000fe20000000802 */
[----:B------:R-:W2:Y:S03]  /*0080*/  S2R R5, SR_CTAID.X ;  /* 0x0000000000057919 */ /* 0x000ea60000002500 */
[----:B------:R-:W-:Y:S01]  /*0090*/  FFMA R3, R2, R3, 0.039999999105930328369 ;  /* 0x3d23d70a02037423 */ /* 0x000fe20000000003 */
[----:B0-----:R-:W-:-:S04]  /*00a0*/  I2FP.F32.S32 R0, UR4 ;  /* 0x0000000400007c45 */ /* 0x001fc80008201400 */
[----:B------:R-:W0:Y:S01]  /*00b0*/  FCHK P0, R0, 25 ;  /* 0x41c8000000007902 */ /* 0x000e220000000000 */
[----:B------:R-:W-:-:S04]  /*00c0*/  FFMA R2, R0, R3, RZ ;  /* 0x0000000300027223 */ /* 0x000fc800000000ff */
[----:B------:R-:W-:-:S04]  /*00d0*/  FFMA R4, R2, -25, R0 ;  /* 0xc1c8000002047823 */ /* 0x000fc80000000000 */
[----:B------:R-:W-:Y:S01]  /*00e0*/  FFMA R2, R3, R4, R2 ;  /* 0x0000000403027223 */ /* 0x000fe20000000002 */
[----:B-1----:R-:W-:Y:S02]  /*00f0*/  IMAD R7, R7, 0x19, R6 ;  /* 0x0000001907077824 */ /* 0x002fe400078e0206 */
[----:B--2---:R-:W-:Y:S01]  /*0100*/  IMAD R8, R5, 0x19, R14 ;  /* 0x0000001905087824 */ /* 0x004fe200078e020e */
[----:B0-----:R-:W-:Y:S06]  /*0110*/  @!P0 BRA `(.L_x_0) ;  /* 0x00000000000c8947 */ /* 0x001fec0003800000 */
[----:B------:R-:W-:-:S07]  /*0120*/  MOV R2, 0x140 ;  /* 0x0000014000027802 */ /* 0x000fce0000000f00 */
[----:B------:R-:W-:Y:S05]  /*0130*/  CALL.REL.NOINC `($__internal_0_$__cuda_sm3x_div_rn_noftz_f32_slowpath) ;  /* 0x0000000400e07944 */ /* 0x000fea0003c00000 */
[----:B------:R-:W-:-:S07]  /*0140*/  IMAD.MOV.U32 R2, RZ, RZ, R0 ;  /* 0x000000ffff027224 */ /* 0x000fce00078e0000 */
.L_x_0:
[----:B------:R-:W0:Y:S01]  /*0150*/  FRND.CEIL R0, R2 ;  /* 0x0000000200007307 */ /* 0x000e220000209000 */
[----:B------:R-:W1:Y:S01]  /*0160*/  LDCU UR7, c[0x0][0x398] ;  /* 0x00007300ff0777ac */ /* 0x000e620008000800 */
[----:B------:R-:W-:Y:S02]  /*0170*/  VIMNMX R3, PT, PT, R7, R8, !PT ;  /* 0x0000000807037248 */ /* 0x000fe40007fe0100 */
[----:B------:R-:W-:Y:S01]  /*0180*/  MOV R15, RZ ;  /* 0x000000ff000f7202 */ /* 0x000fe20000000f00 */
[----:B------:R-:W2:Y:S01]  /*0190*/  LDCU.64 UR4, c[0x0][0x358] ;  /* 0x00006b00ff0477ac */ /* 0x000ea20008000a00 */
[----:B0-----:R-:W-:Y:S02]  /*01a0*/  FSETP.GT.AND P0, PT, R0, RZ, PT ;  /* 0x000000ff0000720b */ /* 0x001fe40003f04000 */
[----:B-1----:R-:W-:-:S11]  /*01b0*/  ISETP.GE.AND P1, PT, R3, UR7, PT ;  /* 0x0000000703007c0c */ /* 0x002fd6000bf26270 */
[----:B--2---:R-:W-:Y:S05]  /*01c0*/  @!P0 BRA `(.L_x_1) ;  /* 0x0000000400a48947 */ /* 0x004fea0003800000 */
[----:B------:R-:W0:Y:S01]  /*01d0*/  S2R R11, SR_CgaCtaId ;  /* 0x00000000000b7919 */ /* 0x000e220000008800 */
[----:B------:R-:W1:Y:S01]  /*01e0*/  LDC.64 R2, c[0x0][0x380] ;  /* 0x0000e000ff027b82 */ /* 0x000e620000000a00 */
[----:B------:R-:W2:Y:S01]  /*01f0*/  LDCU UR6, c[0x0][0x398] ;  /* 0x00007300ff0677ac */ /* 0x000ea20008000800 */
[----:B------:R-:W-:Y:S01]  /*0200*/  MOV R9, 0x400 ;  /* 0x0000040000097802 */ /* 0x000fe20000000f00 */
[----:B------:R-:W-:Y:S02]  /*0210*/  HFMA2 R13, -RZ, RZ, 0, 0 ;  /* 0x00000000ff0d7431 */ /* 0x000fe400000001ff */
[----:B------:R-:W-:Y:S02]  /*0220*/  IMAD.MOV.U32 R15, RZ, RZ, RZ ;  /* 0x000000ffff0f7224 */ /* 0x000fe400078e00ff */
[----:B------:R-:W-:Y:S01]  /*0230*/  VIADD R10, R9, 0x9c4 ;  /* 0x000009c4090a7836 */ /* 0x000fe20000000000 */
[----:B------:R-:W3:Y:S01]  /*0240*/  LDC.64 R4, c[0x0][0x388] ;  /* 0x0000e200ff047b82 */ /* 0x000ee20000000a00 */
[----:B--2---:R-:W-:Y:S01]  /*0250*/  IMAD R12, R7, UR6, R14 ;  /* 0x00000006070c7c24 */ /* 0x004fe2000f8e020e */
[----:B0-----:R-:W-:-:S02]  /*0260*/  LEA R9, R11, R9, 0x18 ;  /* 0x000000090b097211 */ /* 0x001fc400078ec0ff */
[----:B------:R-:W-:-:S03]  /*0270*/  LEA R11, R11, R10, 0x18 ;  /* 0x0000000a0b0b7211 */ /* 0x000fc600078ec0ff */
[----:B------:R-:W-:Y:S01]  /*0280*/  IMAD R10, R6, 0x64, R9 ;  /* 0x00000064060a7824 */ /* 0x000fe200078e0209 */
[----:B------:R-:W-:-:S04]  /*0290*/  LEA R11, R14, R11, 0x2 ;  /* 0x0000000b0e0b7211 */ /* 0x000fc800078e10ff */
[----:B------:R-:W-:Y:S01]  /*02a0*/  LEA R14, R14, R10, 0x2 ;  /* 0x0000000a0e0e7211 */ /* 0x000fe200078e10ff */
[----:B------:R-:W-:-:S07]  /*02b0*/  IMAD R9, R6, 0x64, R11 ;  /* 0x0000006406097824 */ /* 0x000fce00078e020b */
.L_x_2:
[C---:B------:R-:W-:Y:S02]  /*02c0*/  IMAD R19, R13.reuse, 0x19, R6 ;  /* 0x000000190d137824 */ /* 0x040fe400078e0206 */
[----:B------:R-:W-:Y:S02]  /*02d0*/  IMAD R17, R13, 0x19, R12 ;  /* 0x000000190d117824 */ /* 0x000fe400078e020c */
[----:B------:R-:W-:Y:S02]  /*02e0*/  IMAD R19, R19, UR6, R8 ;  /* 0x0000000613137c24 */ /* 0x000fe4000f8e0208 */
[----:B-1----:R-:W-:-:S04]  /*02f0*/  IMAD.WIDE R16, R17, 0x4, R2 ;  /* 0x0000000411107825 */ /* 0x002fc800078e0202 */
[----:B---3--:R-:W-:Y:S02]  /*0300*/  IMAD.WIDE R18, R19, 0x4, R4 ;  /* 0x0000000413127825 */ /* 0x008fe400078e0204 */
[----:B------:R-:W2:Y:S04]  /*0310*/  LDG.E R17, desc[UR4][R16.64] ;  /* 0x0000000410117981 */ /* 0x000ea8000c1e1900 */
[----:B------:R-:W3:Y:S01]  /*0320*/  LDG.E R18, desc[UR4][R18.64] ;  /* 0x0000000412127981 */ /* 0x000ee2000c1e1900 */
[----:B------:R-:W-:-:S03]  /*0330*/  VIADD R13, R13, 0x1 ;  /* 0x000000010d0d7836 */ /* 0x000fc60000000000 */
[----:B--2---:R-:W-:Y:S04]  /*0340*/  STS [R14], R17 ;  /* 0x000000110e007388 */ /* 0x004fe80000000800 */
[----:B---3--:R-:W-:Y:S01]  /*0350*/  STS [R9], R18 ;  /* 0x0000001209007388 */ /* 0x008fe20000000800 */
[----:B------:R-:W-:Y:S06]  /*0360*/  BAR.SYNC.DEFER_BLOCKING 0x0 ;  /* 0x0000000000007b1d */ /* 0x000fec0000010000 */
[----:B------:R-:W-:Y:S04]  /*0370*/  LDS R24, [R10] ;  /* 0x000000000a187984 */ /* 0x000fe80000000800 */
[----:B------:R-:W0:Y:S04]  /*0380*/  LDS R23, [R11] ;  /* 0x000000000b177984 */ /* 0x000e280000000800 */
[----:B------:R-:W-:Y:S04]  /*0390*/  LDS R28, [R10+0x4] ;  /* 0x000004000a1c7984 */ /* 0x000fe80000000800 */
[----:B------:R-:W1:Y:S04]  /*03a0*/  LDS R27, [R11+0x64] ;  /* 0x000064000b1b7984 */ /* 0x000e680000000800 */
[----:B------:R-:W-:Y:S04]  /*03b0*/  LDS R25, [R10+0x8] ;  /* 0x000008000a197984 */ /* 0x000fe80000000800 */
[----:B------:R-:W2:Y:S04]  /*03c0*/  LDS R26, [R11+0xc8] ;  /* 0x0000c8000b1a7984 */ /* 0x000ea80000000800 */
[----:B------:R-:W-:Y:S04]  /*03d0*/  LDS R20, [R10+0xc] ;  /* 0x00000c000a147984 */ /* 0x000fe80000000800 */
[----:B------:R-:W3:Y:S04]  /*03e0*/  LDS R19, [R11+0x12c] ;  /* 0x00012c000b137984 */ /* 0x000ee80000000800 */
[----:B------:R-:W-:Y:S04]  /*03f0*/  LDS R21, [R10+0x10] ;  /* 0x000010000a157984 */ /* 0x000fe80000000800 */
[----:B------:R-:W4:Y:S04]  /*0400*/  LDS R22, [R11+0x190] ;  /* 0x000190000b167984 */ /* 0x000f280000000800 */
[----:B------:R-:W-:Y:S01]  /*0410*/  LDS R16, [R11+0x258] ;  /* 0x000258000b107984 */ /* 0x000fe20000000800 */
[----:B0-----:R-:W-:-:S03]  /*0420*/  FFMA R15, R24, R23, R15 ;  /* 0x00000017180f7223 */ /* 0x001fc6000000000f */
[----:B------:R-:W-:Y:S04]  /*0430*/  LDS R17, [R10+0x1c] ;  /* 0x00001c000a117984 */ /* 0x000fe80000000800 */
[----:B------:R-:W-:Y:S01]  /*0440*/  LDS R23, [R10+0x14] ;  /* 0x000014000a177984 */ /* 0x000fe20000000800 */
[----:B-1----:R-:W-:-:S03]  /*0450*/  FFMA R28, R28, R27, R15 ;  /* 0x0000001b1c1c7223 */ /* 0x002fc6000000000f */
[----:B------:R-:W0:Y:S04]  /*0460*/  LDS R24, [R11+0x1f4] ;  /* 0x0001f4000b187984 */ /* 0x000e280000000800 */
[----:B------:R-:W1:Y:S01]  /*0470*/  LDS R15, [R10+0x18] ;  /* 0x000018000a0f7984 */ /* 0x000e620000000800 */
[----:B--2---:R-:W-:-:S03]  /*0480*/  FFMA R25, R25, R26, R28 ;  /* 0x0000001a19197223 */ /* 0x004fc6000000001c */
[----:B------:R-:W2:Y:S01]  /*0490*/  LDS R18, [R11+0x2bc] ;  /* 0x0002bc000b127984 */ /* 0x000ea20000000800 */
[----:B---3--:R-:W-:-:S03]  /*04a0*/  FFMA R26, R20, R19, R25 ;  /* 0x00000013141a7223 */ /* 0x008fc60000000019 */
[----:B------:R-:W-:Y:S04]  /*04b0*/  LDS R19, [R10+0x20] ;  /* 0x000020000a137984 */ /* 0x000fe80000000800 */
[----:B------:R-:W3:Y:S01]  /*04c0*/  LDS R20, [R11+0x320] ;  /* 0x000320000b147984 */ /* 0x000ee20000000800 */
[----:B----4-:R-:W-:-:S03]  /*04d0*/  FFMA R26, R21, R22, R26 ;  /* 0x00000016151a7223 */ /* 0x010fc6000000001a */
[----:B------:R-:W-:Y:S04]  /*04e0*/  LDS R21, [R10+0x24] ;  /* 0x000024000a157984 */ /* 0x000fe80000000800 */
[----:B------:R-:W4:Y:S01]  /*04f0*/  LDS R22, [R11+0x384] ;  /* 0x000384000b167984 */ /* 0x000f220000000800 */
[----:B0-----:R-:W-:-:S03]  /*0500*/  FFMA R26, R23, R24, R26 ;  /* 0x00000018171a7223 */ /* 0x001fc6000000001a */
[----:B------:R-:W-:Y:S01]  /*0510*/  LDS R23, [R10+0x28] ;  /* 0x000028000a177984 */ /* 0x000fe20000000800 */
[----:B-1----:R-:W-:-:S03]  /*0520*/  FFMA R26, R15, R16, R26 ;  /* 0x000000100f1a7223 */ /* 0x002fc6000000001a */
[----:B------:R-:W0:Y:S01]  /*0530*/  LDS R24, [R11+0x3e8] ;  /* 0x0003e8000b187984 */ /* 0x000e220000000800 */
[----:B--2---:R-:W-:-:S03]  /*0540*/  FFMA R26, R17, R18, R26 ;  /* 0x00000012111a7223 */ /* 0x004fc6000000001a */
[----:B------:R-:W-:Y:S04]  /*0550*/  LDS R15, [R10+0x2c] ;  /* 0x00002c000a0f7984 */ /* 0x000fe80000000800 */
[----:B------:R-:W1:Y:S04]  /*0560*/  LDS R16, [R11+0x44c] ;  /* 0x00044c000b107984 */ /* 0x000e680000000800 */
[----:B------:R-:W-:Y:S01]  /*0570*/  LDS R17, [R10+0x30] ;  /* 0x000030000a117984 */ /* 0x000fe20000000800 */
[----:B---3--:R-:W-:-:S03]  /*0580*/  FFMA R26, R19, R20, R26 ;  /* 0x00000014131a7223 */ /* 0x008fc6000000001a */
[----:B------:R-:W2:Y:S04]  /*0590*/  LDS R18, [R11+0x4b0] ;  /* 0x0004b0000b127984 */ /* 0x000ea80000000800 */
[----:B------:R-:W-:Y:S01]  /*05a0*/  LDS R19, [R10+0x34] ;  /* 0x000034000a137984 */ /* 0x000fe20000000800 */
[----:B----4-:R-:W-:-:S03]  /*05b0*/  FFMA R26, R21, R22, R26 ;  /* 0x00000016151a7223 */ /* 0x010fc6000000001a */
[----:B------:R-:W3:Y:S04]  /*05c0*/  LDS R20, [R11+0x514] ;  /* 0x000514000b147984 */ /* 0x000ee80000000800 */
[----:B------:R-:W-:Y:S04]  /*05d0*/  LDS R22, [R10+0x38] ;  /* 0x000038000a167984 */ /* 0x000fe80000000800 */
[----:B------:R-:W4:Y:S01]  /*05e0*/  LDS R21, [R11+0x578] ;  /* 0x000578000b157984 */ /* 0x000f220000000800 */
[----:B0-----:R-:W-:-:S03]  /*05f0*/  FFMA R26, R23, R24, R26 ;  /* 0x00000018171a7223 */ /* 0x001fc6000000001a */
[----:B------:R-:W-:Y:S04]  /*0600*/  LDS R23, [R10+0x3c] ;  /* 0x00003c000a177984 */ /* 0x000fe80000000800 */
[----:B------:R-:W0:Y:S01]  /*0610*/  LDS R24, [R11+0x5dc] ;  /* 0x0005dc000b187984 */ /* 0x000e220000000800 */
[----:B-1----:R-:W-:-:S03]  /*0620*/  FFMA R26, R15, R16, R26 ;  /* 0x000000100f1a7223 */ /* 0x002fc6000000001a */
[----:B------:R-:W-:Y:S04]  /*0630*/  LDS R15, [R10+0x40] ;  /* 0x000040000a0f7984 */ /* 0x000fe80000000800 */
[----:B------:R-:W1:Y:S01]  /*0640*/  LDS R16, [R11+0x640] ;  /* 0x000640000b107984 */ /* 0x000e620000000800 */
[----:B--2---:R-:W-:-:S03]  /*0650*/  FFMA R26, R17, R18, R26 ;  /* 0x00000012111a7223 */ /* 0x004fc6000000001a */
[----:B------:R-:W-:Y:S04]  /*0660*/  LDS R18, [R10+0x44] ;  /* 0x000044000a127984 */ /* 0x000fe80000000800 */
        /* <DEDUP_REMOVED lines=22> */
[----:B0-----:R-:W-:Y:S01]  /*07d0*/  FFMA R24, R24, R23, R25 ;  /* 0x0000001718187223 */ /* 0x001fe20000000019 */
[----:B------:R-:W-:Y:S01]  /*07e0*/  I2FP.F32.U32 R23, R13 ;  /* 0x0000000d00177245 */ /* 0x000fe20000201000 */
[----:B------:R-:W-:Y:S03]  /*07f0*/  BAR.SYNC.DEFER_BLOCKING 0x0 ;  /* 0x0000000000007b1d */ /* 0x000fe60000010000 */
[----:B------:R-:W-:Y:S01]  /*0800*/  FSETP.GT.AND P0, PT, R0, R23, PT ;  /* 0x000000170000720b */ /* 0x000fe20003f04000 */
[----:B-1----:R-:W-:-:S04]  /*0810*/  FFMA R15, R15, R16, R24 ;  /* 0x000000100f0f7223 */ /* 0x002fc80000000018 */
[----:B--2---:R-:W-:-:S04]  /*0820*/  FFMA R18, R18, R17, R15 ;  /* 0x0000001112127223 */ /* 0x004fc8000000000f */
[----:B---3--:R-:W-:-:S04]  /*0830*/  FFMA R18, R19, R20, R18 ;  /* 0x0000001413127223 */ /* 0x008fc80000000012 */
[----:B----4-:R-:W-:Y:S01]  /*0840*/  FFMA R15, R21, R22, R18 ;  /* 0x00000016150f7223 */ /* 0x010fe20000000012 */
[----:B------:R-:W-:Y:S06]  /*0850*/  @P0 BRA `(.L_x_2) ;  /* 0xfffffff800980947 */ /* 0x000fec000383ffff */
.L_x_1:
[----:B------:R-:W-:Y:S05]  /*0860*/  @P1 EXIT ;  /* 0x000000000000194d */ /* 0x000fea0003800000 */
[----:B------:R-:W0:Y:S01]  /*0870*/  LDC.64 R2, c[0x0][0x390] ;  /* 0x0000e400ff027b82 */ /* 0x000e220000000a00 */
[----:B------:R-:W-:-:S04]  /*0880*/  IMAD R7, R7, UR7, R8 ;  /* 0x0000000707077c24 */ /* 0x000fc8000f8e0208 */
[----:B0-----:R-:W-:-:S05]  /*0890*/  IMAD.WIDE.U32 R2, R7, 0x4, R2 ;  /* 0x0000000407027825 */ /* 0x001fca00078e0002 */
[----:B------:R-:W-:Y:S01]  /*08a0*/  STG.E desc[UR4][R2.64], R15 ;  /* 0x0000000f02007986 */ /* 0x000fe2000c101904 */
[----:B------:R-:W-:Y:S05]  /*08b0*/  EXIT ;  /* 0x000000000000794d */ /* 0x000fea0003800000 */
        .weak           $__internal_0_$__cuda_sm3x_div_rn_noftz_f32_slowpath
        .type           $__internal_0_$__cuda_sm3x_div_rn_noftz_f32_slowpath,@function
        .size           $__internal_0_$__cuda_sm3x_div_rn_noftz_f32_slowpath,(.L_x_12 - $__internal_0_$__cuda_sm3x_div_rn_noftz_f32_slowpath)
$__internal_0_$__cuda_sm3x_div_rn_noftz_f32_slowpath:
[----:B------:R-:W-:Y:S02]  /*08c0*/  SHF.R.U32.HI R3, RZ, 0x17, R0 ;  /* 0x00000017ff037819 */ /* 0x000fe40000011600 */
[----:B------:R-:W-:Y:S02]  /*08d0*/  MOV R4, R0 ;  /* 0x0000000000047202 */ /* 0x000fe40000000f00 */
[----:B------:R-:W-:-:S04]  /*08e0*/  LOP3.LUT R3, R3, 0xff, RZ, 0xc0, !PT ;  /* 0x000000ff03037812 */ /* 0x000fc800078ec0ff */
[----:B------:R-:W-:-:S04]  /*08f0*/  IADD3 R9, PT, PT, R3, -0x1, RZ ;  /* 0xffffffff03097810 */ /* 0x000fc80007ffe0ff */
[----:B------:R-:W-:-:S13]  /*0900*/  ISETP.GT.U32.OR P0, PT, R9, 0xfd, !PT ;  /* 0x000000fd0900780c */ /* 0x000fda0007f04470 */
[----:B------:R-:W-:Y:S01]  /*0910*/  @!P0 IMAD.MOV.U32 R5, RZ, RZ, RZ ;  /* 0x000000ffff058224 */ /* 0x000fe200078e00ff */
[----:B------:R-:W-:Y:S06]  /*0920*/  @!P0 BRA `(.L_x_3) ;  /* 0x00000000003c8947 */ /* 0x000fec0003800000 */
[----:B------:R-:W-:-:S13]  /*0930*/  FSETP.GTU.FTZ.AND P0, PT, |R0|, +INF , PT ;  /* 0x7f8000000000780b */ /* 0x000fda0003f1c200 */
[----:B------:R-:W-:Y:S05]  /*0940*/  @P0 BRA `(.L_x_4) ;  /* 0x0000000400280947 */ /* 0x000fea0003800000 */
[----:B------:R-:W-:-:S05]  /*0950*/  HFMA2 R5, -RZ, RZ, 2.890625, 0 ;  /* 0x41c80000ff057431 */ /* 0x000fca00000001ff */
[----:B------:R-:W-:-:S13]  /*0960*/  LOP3.LUT P0, RZ, R5, 0x7fffffff, R4, 0xc8, !PT ;  /* 0x7fffffff05ff7812 */ /* 0x000fda000780c804 */
[----:B------:R-:W-:Y:S05]  /*0970*/  @!P0 BRA `(.L_x_5) ;  /* 0x0000000400148947 */ /* 0x000fea0003800000 */
[----:B------:R-:W-:-:S13]  /*0980*/  LOP3.LUT P0, RZ, R4, 0x7fffffff, RZ, 0xc0, !PT ;  /* 0x7fffffff04ff7812 */ /* 0x000fda000780c0ff */
[----:B------:R-:W-:Y:S05]  /*0990*/  @!P0 BRA `(.L_x_6) ;  /* 0x0000000400048947 */ /* 0x000fea0003800000 */
[----:B------:R-:W-:Y:S02]  /*09a0*/  FSETP.NEU.FTZ.AND P0, PT, |R0|, +INF , PT ;  /* 0x7f8000000000780b */ /* 0x000fe40003f1d200 */
[----:B------:R-:W-:-:S04]  /*09b0*/  LOP3.LUT P1, RZ, R5, 0x7fffffff, RZ, 0xc0, !PT ;  /* 0x7fffffff05ff7812 */ /* 0x000fc8000782c0ff */
[----:B------:R-:W-:-:S13]  /*09c0*/  PLOP3.LUT P0, PT, P0, P1, PT, 0x2f, 0xf2 ;  /* 0x0000000000f2781c */ /* 0x000fda0000702577 */
[----:B------:R-:W-:Y:S05]  /*09d0*/  @P0 BRA `(.L_x_7) ;  /* 0x0000000000e80947 */ /* 0x000fea0003800000 */
[----:B------:R-:W-:-:S13]  /*09e0*/  ISETP.GE.AND P0, PT, R9, RZ, PT ;  /* 0x000000ff0900720c */ /* 0x000fda0003f06270 */
[----:B------:R-:W-:Y:S01]  /*09f0*/  @P0 MOV R5, RZ ;  /* 0x000000ff00050202 */ /* 0x000fe20000000f00 */
[----:B------:R-:W-:Y:S01]  /*0a00*/  @!P0 FFMA R4, R0, 1.84467440737095516160e+19, RZ ;  /* 0x5f80000000048823 */ /* 0x000fe200000000ff */
[----:B------:R-:W-:-:S07]  /*0a10*/  @!P0 IMAD.MOV.U32 R5, RZ, RZ, -0x40 ;  /* 0xffffffc0ff058424 */ /* 0x000fce00078e00ff */
.L_x_3:
[----:B------:R-:W-:Y:S01]  /*0a20*/  UMOV UR4, 0x41c80000 ;  /* 0x41c8000000047882 */ /* 0x000fe20000000000 */
[----:B------:R-:W-:Y:S01]  /*0a30*/  IADD3 R3, PT, PT, R3, -0x7f, RZ ;  /* 0xffffff8103037810 */ /* 0x000fe20007ffe0ff */
[----:B------:R-:W-:-:S03]  /*0a40*/  UIADD3 UR4, UPT, UPT, UR4, -0x2000000, URZ ;  /* 0xfe00000004047890 */ /* 0x000fc6000fffe0ff */
[----:B------:R-:W-:Y:S01]  /*0a50*/  IADD3 R5, PT, PT, R5, -0x4, R3 ;  /* 0xfffffffc05057810 */ /* 0x000fe20007ffe003 */
[----:B------:R-:W-:Y:S02]  /*0a60*/  IMAD R0, R3, -0x800000, R4 ;  /* 0xff80000003007824 */ /* 0x000fe400078e0204 */
[----:B------:R-:W-:-:S03]  /*0a70*/  FADD.FTZ R11, -RZ, -UR4 ;  /* 0x80000004ff0b7e21 */ /* 0x000fc60008010100 */
[----:B------:R-:W0:Y:S02]  /*0a80*/  MUFU.RCP R9, UR4 ;  /* 0x0000000400097d08 */ /* 0x000e240008001000 */
[----:B0-----:R-:W-:-:S04]  /*0a90*/  FFMA R10, R9, R11, 1 ;  /* 0x3f800000090a7423 */ /* 0x001fc8000000000b */
[----:B------:R-:W-:-:S04]  /*0aa0*/  FFMA R9, R9, R10, R9 ;  /* 0x0000000a09097223 */ /* 0x000fc80000000009 */
[----:B------:R-:W-:-:S04]  /*0ab0*/  FFMA R4, R0, R9, RZ ;  /* 0x0000000900047223 */ /* 0x000fc800000000ff */
[----:B------:R-:W-:-:S04]  /*0ac0*/  FFMA R10, R11, R4, R0 ;  /* 0x000000040b0a7223 */ /* 0x000fc80000000000 */
[----:B------:R-:W-:-:S04]  /*0ad0*/  FFMA R10, R9, R10, R4 ;  /* 0x0000000a090a7223 */ /* 0x000fc80000000004 */
[----:B------:R-:W-:-:S04]  /*0ae0*/  FFMA R11, R11, R10, R0 ;  /* 0x0000000a0b0b7223 */ /* 0x000fc80000000000 */
[----:B------:R-:W-:-:S05]  /*0af0*/  FFMA R0, R9, R11, R10 ;  /* 0x0000000b09007223 */ /* 0x000fca000000000a */
[----:B------:R-:W-:-:S04]  /*0b00*/  SHF.R.U32.HI R4, RZ, 0x17, R0 ;  /* 0x00000017ff047819 */ /* 0x000fc80000011600 */
[----:B------:R-:W-:-:S04]  /*0b10*/  LOP3.LUT R4, R4, 0xff, RZ, 0xc0, !PT ;  /* 0x000000ff04047812 */ /* 0x000fc800078ec0ff */
[----:B------:R-:W-:-:S05]  /*0b20*/  IADD3 R12, PT, PT, R4, R5, RZ ;  /* 0x00000005040c7210 */ /* 0x000fca0007ffe0ff */
[----:B------:R-:W-:-:S05]  /*0b30*/  VIADD R3, R12, 0xffffffff ;  /* 0xffffffff0c037836 */ /* 0x000fca0000000000 */
[----:B------:R-:W-:-:S13]  /*0b40*/  ISETP.GE.U32.AND P0, PT, R3, 0xfe, PT ;  /* 0x000000fe0300780c */ /* 0x000fda0003f06070 */
[----:B------:R-:W-:Y:S05]  /*0b50*/  @!P0 BRA `(.L_x_8) ;  /* 0x0000000000808947 */ /* 0x000fea0003800000 */
[----:B------:R-:W-:-:S13]  /*0b60*/  ISETP.GT.AND P0, PT, R12, 0xfe, PT ;  /* 0x000000fe0c00780c */ /* 0x000fda0003f04270 */
[----:B------:R-:W-:Y:S05]  /*0b70*/  @P0 BRA `(.L_x_9) ;  /* 0x00000000006c0947 */ /* 0x000fea0003800000 */
[----:B------:R-:W-:-:S13]  /*0b80*/  ISETP.GE.AND P0, PT, R12, 0x1, PT ;  /* 0x000000010c00780c */ /* 0x000fda0003f06270 */
[----:B------:R-:W-:Y:S05]  /*0b90*/  @P0 BRA `(.L_x_10) ;  /* 0x0000000000980947 */ /* 0x000fea0003800000 */
[----:B------:R-:W-:Y:S02]  /*0ba0*/  ISETP.GE.AND P0, PT, R12, -0x18, PT ;  /* 0xffffffe80c00780c */ /* 0x000fe40003f06270 */
[----:B------:R-:W-:-:S11]  /*0bb0*/  LOP3.LUT R0, R0, 0x80000000, RZ, 0xc0, !PT ;  /* 0x8000000000007812 */ /* 0x000fd600078ec0ff */
[----:B------:R-:W-:Y:S05]  /*0bc0*/  @!P0 BRA `(.L_x_10) ;  /* 0x00000000008c8947 */ /* 0x000fea0003800000 */
[CCC-:B------:R-:W-:Y:S01]  /*0bd0*/  FFMA.RZ R3, R9.reuse, R11.reuse, R10.reuse ;  /* 0x0000000b09037223 */ /* 0x1c0fe2000000c00a */
[-CC-:B------:R-:W-:Y:S01]  /*0be0*/  FFMA.RM R4, R9, R11.reuse, R10.reuse ;  /* 0x0000000b09047223 */ /* 0x180fe2000000400a */
[C---:B------:R-:W-:Y:S02]  /*0bf0*/  ISETP.NE.AND P2, PT, R12.reuse, RZ, PT ;  /* 0x000000ff0c00720c */ /* 0x040fe40003f45270 */
[C---:B------:R-:W-:Y:S02]  /*0c00*/  ISETP.NE.AND P1, PT, R12.reuse, RZ, PT ;  /* 0x000000ff0c00720c */ /* 0x040fe40003f25270 */
[----:B------:R-:W-:Y:S01]  /*0c10*/  LOP3.LUT R5, R3, 0x7fffff, RZ, 0xc0, !PT ;  /* 0x007fffff03057812 */ /* 0x000fe200078ec0ff */
[----:B------:R-:W-:Y:S01]  /*0c20*/  FFMA.RP R3, R9, R11, R10 ;  /* 0x0000000b09037223 */ /* 0x000fe2000000800a */
[----:B------:R-:W-:Y:S02]  /*0c30*/  IADD3 R10, PT, PT, R12, 0x20, RZ ;  /* 0x000000200c0a7810 */ /* 0x000fe40007ffe0ff */
[----:B------:R-:W-:-:S02]  /*0c40*/  LOP3.LUT R5, R5, 0x800000, RZ, 0xfc, !PT ;  /* 0x0080000005057812 */ /* 0x000fc400078efcff */
[----:B------:R-:W-:Y:S02]  /*0c50*/  IADD3 R9, PT, PT, -R12, RZ, RZ ;  /* 0x000000ff0c097210 */ /* 0x000fe40007ffe1ff */
[----:B------:R-:W-:Y:S02]  /*0c60*/  SHF.L.U32 R10, R5, R10, RZ ;  /* 0x0000000a050a7219 */ /* 0x000fe400000006ff */
[----:B------:R-:W-:Y:S02]  /*0c70*/  FSETP.NEU.FTZ.AND P0, PT, R3, R4, PT ;  /* 0x000000040300720b */ /* 0x000fe40003f1d000 */
[----:B------:R-:W-:Y:S02]  /*0c80*/  SEL R4, R9, RZ, P2 ;  /* 0x000000ff09047207 */ /* 0x000fe40001000000 */
[----:B------:R-:W-:Y:S02]  /*0c90*/  ISETP.NE.AND P1, PT, R10, RZ, P1 ;  /* 0x000000ff0a00720c */ /* 0x000fe40000f25270 */
[----:B------:R-:W-:-:S02]  /*0ca0*/  SHF.R.U32.HI R4, RZ, R4, R5 ;  /* 0x00000004ff047219 */ /* 0x000fc40000011605 */
[----:B------:R-:W-:Y:S02]  /*0cb0*/  PLOP3.LUT P0, PT, P0, P1, PT, 0xf8, 0x8f ;  /* 0x00000000008f781c */ /* 0x000fe40000703f70 */
[----:B------:R-:W-:Y:S02]  /*0cc0*/  SHF.R.U32.HI R10, RZ, 0x1, R4 ;  /* 0x00000001ff0a7819 */ /* 0x000fe40000011604 */
[----:B------:R-:W-:-:S04]  /*0cd0*/  SEL R3, RZ, 0x1, !P0 ;  /* 0x00000001ff037807 */ /* 0x000fc80004000000 */
[----:B------:R-:W-:-:S04]  /*0ce0*/  LOP3.LUT R3, R3, 0x1, R10, 0xf8, !PT ;  /* 0x0000000103037812 */ /* 0x000fc800078ef80a */
[----:B------:R-:W-:-:S05]  /*0cf0*/  LOP3.LUT R3, R3, R4, RZ, 0xc0, !PT ;  /* 0x0000000403037212 */ /* 0x000fca00078ec0ff */
[----:B------:R-:W-:-:S05]  /*0d00*/  IMAD.IADD R3, R10, 0x1, R3 ;  /* 0x000000010a037824 */ /* 0x000fca00078e0203 */
[----:B------:R-:W-:Y:S01]  /*0d10*/  LOP3.LUT R0, R3, R0, RZ, 0xfc, !PT ;  /* 0x0000000003007212 */ /* 0x000fe200078efcff */
[----:B------:R-:W-:Y:S06]  /*0d20*/  BRA `(.L_x_10) ;  /* 0x0000000000347947 */ /* 0x000fec0003800000 */
.L_x_9:
[----:B------:R-:W-:-:S04]  /*0d30*/  LOP3.LUT R0, R0, 0x80000000, RZ, 0xc0, !PT ;  /* 0x8000000000007812 */ /* 0x000fc800078ec0ff */
[----:B------:R-:W-:Y:S01]  /*0d40*/  LOP3.LUT R0, R0, 0x7f800000, RZ, 0xfc, !PT ;  /* 0x7f80000000007812 */ /* 0x000fe200078efcff */
[----:B------:R-:W-:Y:S06]  /*0d50*/  BRA `(.L_x_10) ;  /* 0x0000000000287947 */ /* 0x000fec0003800000 */
.L_x_8:
[----:B------:R-:W-:Y:S01]  /*0d60*/  LEA R0, R5, R0, 0x17 ;  /* 0x0000000005007211 */ /* 0x000fe200078eb8ff */
[----:B------:R-:W-:Y:S06]  /*0d70*/  BRA `(.L_x_10) ;  /* 0x0000000000207947 */ /* 0x000fec0003800000 */
.L_x_7:
[----:B------:R-:W-:-:S04]  /*0d80*/  LOP3.LUT R0, R5, 0x80000000, R4, 0x48, !PT ;  /* 0x8000000005007812 */ /* 0x000fc800078e4804 */
[----:B------:R-:W-:Y:S01]  /*0d90*/  LOP3.LUT R0, R0, 0x7f800000, RZ, 0xfc, !PT ;  /* 0x7f80000000007812 */ /* 0x000fe200078efcff */
[----:B------:R-:W-:Y:S06]  /*0da0*/  BRA `(.L_x_10) ;  /* 0x0000000000147947 */ /* 0x000fec0003800000 */
.L_x_6:
[----:B------:R-:W-:Y:S01]  /*0db0*/  LOP3.LUT R0, R5, 0x80000000, R4, 0x48, !PT ;  /* 0x8000000005007812 */ /* 0x000fe200078e4804 */
[----:B------:R-:W-:Y:S06]  /*0dc0*/  BRA `(.L_x_10) ;  /* 0x00000000000c7947 */ /* 0x000fec0003800000 */
.L_x_5:
[----:B------:R-:W0:Y:S01]  /*0dd0*/  MUFU.RSQ R0, -QNAN ;  /* 0xffc0000000007908 */ /* 0x000e220000001400 */
[----:B------:R-:W-:Y:S05]  /*0de0*/  BRA `(.L_x_10) ;  /* 0x0000000000047947 */ /* 0x000fea0003800000 */
.L_x_4:
[----:B------:R-:W-:-:S07]  /*0df0*/  FADD.FTZ R0, R0, 25 ;  /* 0x41c8000000007421 */ /* 0x000fce0000010000 */
.L_x_10:
[----:B------:R-:W-:-:S04]  /*0e00*/  HFMA2 R3, -RZ, RZ, 0, 0 ;  /* 0x00000000ff037431 */ /* 0x000fc800000001ff */
[----:B0-----:R-:W-:Y:S05]  /*0e10*/  RET.REL.NODEC R2 `(_Z21gpu_tiled_matrix_multPKfS0_Pfi) ;  /* 0xfffffff002787950 */ /* 0x001fea0003c3ffff */
.L_x_11:
[----:B------:R-:W-:-:S00]  /*0e20*/  BRA `(.L_x_11) ;  /* 0xfffffffc00fc7947 */ /* 0x000fc0000383ffff */
[----:B------:R-:W-:-:S00]  /*0e30*/  NOP ;  /* 0x0000000000007918 */ /* 0x000fc00000000000 */
        /* <DEDUP_REMOVED lines=12> */
.L_x_12:


//--------------------- .nv.shared._Z21gpu_tiled_matrix_multPKfS0_Pfi --------------------------
	.section	.nv.shared._Z21gpu_tiled_matrix_multPKfS0_Pfi,"aw",@nobits
	.sectionflags	@""
	.align	4
.nv.shared._Z21gpu_tiled_matrix_multPKfS0_Pfi:
	.zero		6024


//--------------------- .nv.shared.reserved.0     --------------------------
	.section	.nv.shared.reserved.0,"aw",@nobits
	.weak		__nv_reservedSMEM_offset_0_alias
	.size		__nv_reservedSMEM_offset_0_alias, 0, 64
	.other		__nv_reservedSMEM_offset_0_alias,@"STO_CUDA_RESERVED_SHARED STV_DEFAULT"
__nv_reservedSMEM_offset_0_alias:
	.zero		0
	.zero		64


//--------------------- .nv.constant0._Z21gpu_tiled_matrix_multPKfS0_Pfi --------------------------
	.section	.nv.constant0._Z21gpu_tiled_matrix_multPKfS0_Pfi,"a",@progbits
	.sectionflags	@""
	.align	4
.nv.constant0._Z21gpu_tiled_matrix_multPKfS0_Pfi:
	.zero		924


//--------------------- SYMBOLS --------------------------

	.type		.nv.reservedSmem.offset0,@object
	.size		.nv.reservedSmem.offset0,0x4
	.type		.nv.reservedSmem.cap,@object
	.size		.nv.reservedSmem.cap,0x4
